//
// Generated by NVIDIA NVVM Compiler
//
// Compiler Build ID: CL-36424714
// Cuda compilation tools, release 13.0, V13.0.88
// Based on NVVM 20.0.0
//

.version 9.0
.target sm_100
.address_size 64

	// .globl	_Z12reduce_naivePKfPfi
.extern .shared .align 16 .b8 smem[];
.extern .shared .align 16 .b8 warpSums[];

.visible .entry _Z12reduce_naivePKfPfi(
	.param .u64 .ptr .align 1 _Z12reduce_naivePKfPfi_param_0,
	.param .u64 .ptr .align 1 _Z12reduce_naivePKfPfi_param_1,
	.param .u32 _Z12reduce_naivePKfPfi_param_2
)
{
	.reg .pred 	%p<11>;
	.reg .b32 	%r<48>;
	.reg .b32 	%f<86>;
	.reg .b64 	%rd<9>;

	ld.param.u64 	%rd1, [_Z12reduce_naivePKfPfi_param_0];
	ld.param.u64 	%rd2, [_Z12reduce_naivePKfPfi_param_1];
	ld.param.u32 	%r25, [_Z12reduce_naivePKfPfi_param_2];
	mov.u32 	%r1, %tid.x;
	mov.u32 	%r2, %ctaid.x;
	mov.u32 	%r3, %ntid.x;
	mad.lo.s32 	%r4, %r2, %r3, %r1;
	setp.ge.s32 	%p1, %r4, %r25;
	mov.f32 	%f76, 0f00000000;
	@%p1 bra 	$L__BB0_2;
	cvta.to.global.u64 	%rd3, %rd1;
	mul.wide.s32 	%rd4, %r4, 4;
	add.s64 	%rd5, %rd3, %rd4;
	ld.global.nc.f32 	%f76, [%rd5];
$L__BB0_2:
	shl.b32 	%r26, %r1, 2;
	mov.u32 	%r27, smem;
	add.s32 	%r28, %r27, %r26;
	st.shared.f32 	[%r28], %f76;
	bar.sync 	0;
	setp.ne.s32 	%p2, %r1, 0;
	@%p2 bra 	$L__BB0_16;
	and.b32  	%r5, %r3, 15;
	setp.lt.u32 	%p3, %r3, 16;
	mov.f32 	%f85, 0f00000000;
	mov.b32 	%r44, 0;
	@%p3 bra 	$L__BB0_6;
	and.b32  	%r44, %r3, 2032;
	add.s32 	%r41, %r27, 32;
	and.b32  	%r32, %r3, -16;
	neg.s32 	%r42, %r32;
	mov.f32 	%f85, 0f00000000;
$L__BB0_5:
	.pragma "nounroll";
	ld.shared.v4.f32 	{%f20, %f21, %f22, %f23}, [%r41+-32];
	add.f32 	%f24, %f85, %f20;
	add.f32 	%f25, %f24, %f21;
	add.f32 	%f26, %f25, %f22;
	add.f32 	%f27, %f26, %f23;
	ld.shared.v4.f32 	{%f28, %f29, %f30, %f31}, [%r41+-16];
	add.f32 	%f32, %f27, %f28;
	add.f32 	%f33, %f32, %f29;
	add.f32 	%f34, %f33, %f30;
	add.f32 	%f35, %f34, %f31;
	ld.shared.v4.f32 	{%f36, %f37, %f38, %f39}, [%r41];
	add.f32 	%f40, %f35, %f36;
	add.f32 	%f41, %f40, %f37;
	add.f32 	%f42, %f41, %f38;
	add.f32 	%f43, %f42, %f39;
	ld.shared.v4.f32 	{%f44, %f45, %f46, %f47}, [%r41+16];
	add.f32 	%f48, %f43, %f44;
	add.f32 	%f49, %f48, %f45;
	add.f32 	%f50, %f49, %f46;
	add.f32 	%f85, %f50, %f47;
	add.s32 	%r42, %r42, 16;
	add.s32 	%r41, %r41, 64;
	setp.ne.s32 	%p4, %r42, 0;
	@%p4 bra 	$L__BB0_5;
$L__BB0_6:
	setp.eq.s32 	%p5, %r5, 0;
	@%p5 bra 	$L__BB0_15;
	and.b32  	%r13, %r3, 7;
	setp.lt.u32 	%p6, %r5, 8;
	@%p6 bra 	$L__BB0_9;
	shl.b32 	%r33, %r44, 2;
	add.s32 	%r35, %r27, %r33;
	ld.shared.f32 	%f52, [%r35];
	add.f32 	%f53, %f85, %f52;
	ld.shared.f32 	%f54, [%r35+4];
	add.f32 	%f55, %f53, %f54;
	ld.shared.f32 	%f56, [%r35+8];
	add.f32 	%f57, %f55, %f56;
	ld.shared.f32 	%f58, [%r35+12];
	add.f32 	%f59, %f57, %f58;
	ld.shared.f32 	%f60, [%r35+16];
	add.f32 	%f61, %f59, %f60;
	ld.shared.f32 	%f62, [%r35+20];
	add.f32 	%f63, %f61, %f62;
	ld.shared.f32 	%f64, [%r35+24];
	add.f32 	%f65, %f63, %f64;
	ld.shared.f32 	%f66, [%r35+28];
	add.f32 	%f85, %f65, %f66;
	add.s32 	%r44, %r44, 8;
$L__BB0_9:
	setp.eq.s32 	%p7, %r13, 0;
	@%p7 bra 	$L__BB0_15;
	and.b32  	%r16, %r3, 3;
	setp.lt.u32 	%p8, %r13, 4;
	@%p8 bra 	$L__BB0_12;
	shl.b32 	%r36, %r44, 2;
	add.s32 	%r38, %r27, %r36;
	ld.shared.f32 	%f68, [%r38];
	add.f32 	%f69, %f85, %f68;
	ld.shared.f32 	%f70, [%r38+4];
	add.f32 	%f71, %f69, %f70;
	ld.shared.f32 	%f72, [%r38+8];
	add.f32 	%f73, %f71, %f72;
	ld.shared.f32 	%f74, [%r38+12];
	add.f32 	%f85, %f73, %f74;
	add.s32 	%r44, %r44, 4;
$L__BB0_12:
	setp.eq.s32 	%p9, %r16, 0;
	@%p9 bra 	$L__BB0_15;
	shl.b32 	%r39, %r44, 2;
	add.s32 	%r47, %r27, %r39;
	neg.s32 	%r46, %r16;
$L__BB0_14:
	.pragma "nounroll";
	ld.shared.f32 	%f75, [%r47];
	add.f32 	%f85, %f85, %f75;
	add.s32 	%r47, %r47, 4;
	add.s32 	%r46, %r46, 1;
	setp.ne.s32 	%p10, %r46, 0;
	@%p10 bra 	$L__BB0_14;
$L__BB0_15:
	cvta.to.global.u64 	%rd6, %rd2;
	mul.wide.u32 	%rd7, %r2, 4;
	add.s64 	%rd8, %rd6, %rd7;
	st.global.f32 	[%rd8], %f85;
$L__BB0_16:
	ret;

}
	// .globl	_Z11reduce_warpPKfPfi
.visible .entry _Z11reduce_warpPKfPfi(
	.param .u64 .ptr .align 1 _Z11reduce_warpPKfPfi_param_0,
	.param .u64 .ptr .align 1 _Z11reduce_warpPKfPfi_param_1,
	.param .u32 _Z11reduce_warpPKfPfi_param_2
)
{
	.reg .pred 	%p<16>;
	.reg .b32 	%r<34>;
	.reg .b32 	%f<29>;
	.reg .b64 	%rd<9>;

	ld.param.u64 	%rd1, [_Z11reduce_warpPKfPfi_param_0];
	ld.param.u64 	%rd2, [_Z11reduce_warpPKfPfi_param_1];
	ld.param.u32 	%r6, [_Z11reduce_warpPKfPfi_param_2];
	mov.u32 	%r1, %tid.x;
	mov.u32 	%r2, %ctaid.x;
	mov.u32 	%r3, %ntid.x;
	mad.lo.s32 	%r4, %r2, %r3, %r1;
	setp.ge.s32 	%p1, %r4, %r6;
	mov.f32 	%f27, 0f00000000;
	@%p1 bra 	$L__BB1_2;
	cvta.to.global.u64 	%rd3, %rd1;
	mul.wide.s32 	%rd4, %r4, 4;
	add.s64 	%rd5, %rd3, %rd4;
	ld.global.nc.f32 	%f27, [%rd5];
$L__BB1_2:
	and.b32  	%r5, %r1, 31;
	mov.b32 	%r7, %f27;
	shfl.sync.down.b32	%r8|%p2, %r7, 16, 31, -1;
	mov.b32 	%f8, %r8;
	add.f32 	%f9, %f27, %f8;
	mov.b32 	%r9, %f9;
	shfl.sync.down.b32	%r10|%p3, %r9, 8, 31, -1;
	mov.b32 	%f10, %r10;
	add.f32 	%f11, %f9, %f10;
	mov.b32 	%r11, %f11;
	shfl.sync.down.b32	%r12|%p4, %r11, 4, 31, -1;
	mov.b32 	%f12, %r12;
	add.f32 	%f13, %f11, %f12;
	mov.b32 	%r13, %f13;
	shfl.sync.down.b32	%r14|%p5, %r13, 2, 31, -1;
	mov.b32 	%f14, %r14;
	add.f32 	%f15, %f13, %f14;
	mov.b32 	%r15, %f15;
	shfl.sync.down.b32	%r16|%p6, %r15, 1, 31, -1;
	mov.b32 	%f16, %r16;
	add.f32 	%f3, %f15, %f16;
	setp.ne.s32 	%p7, %r5, 0;
	@%p7 bra 	$L__BB1_4;
	shr.u32 	%r17, %r1, 3;
	mov.u32 	%r18, warpSums;
	add.s32 	%r19, %r18, %r17;
	st.shared.f32 	[%r19], %f3;
$L__BB1_4:
	bar.sync 	0;
	shr.u32 	%r20, %r3, 5;
	setp.ge.u32 	%p8, %r1, %r20;
	mov.f32 	%f28, 0f00000000;
	@%p8 bra 	$L__BB1_6;
	shl.b32 	%r21, %r5, 2;
	mov.u32 	%r22, warpSums;
	add.s32 	%r23, %r22, %r21;
	ld.shared.f32 	%f28, [%r23];
$L__BB1_6:
	setp.gt.u32 	%p9, %r1, 31;
	@%p9 bra 	$L__BB1_9;
	setp.ne.s32 	%p10, %r5, 0;
	mov.b32 	%r24, %f28;
	shfl.sync.down.b32	%r25|%p11, %r24, 16, 31, -1;
	mov.b32 	%f18, %r25;
	add.f32 	%f19, %f28, %f18;
	mov.b32 	%r26, %f19;
	shfl.sync.down.b32	%r27|%p12, %r26, 8, 31, -1;
	mov.b32 	%f20, %r27;
	add.f32 	%f21, %f19, %f20;
	mov.b32 	%r28, %f21;
	shfl.sync.down.b32	%r29|%p13, %r28, 4, 31, -1;
	mov.b32 	%f22, %r29;
	add.f32 	%f23, %f21, %f22;
	mov.b32 	%r30, %f23;
	shfl.sync.down.b32	%r31|%p14, %r30, 2, 31, -1;
	mov.b32 	%f24, %r31;
	add.f32 	%f25, %f23, %f24;
	mov.b32 	%r32, %f25;
	shfl.sync.down.b32	%r33|%p15, %r32, 1, 31, -1;
	mov.b32 	%f26, %r33;
	add.f32 	%f6, %f25, %f26;
	@%p10 bra 	$L__BB1_9;
	cvta.to.global.u64 	%rd6, %rd2;
	mul.wide.u32 	%rd7, %r2, 4;
	add.s64 	%rd8, %rd6, %rd7;
	st.global.f32 	[%rd8], %f6;
$L__BB1_9:
	ret;

}


// ===== COMPILED SASS (sm_100) =====

	.target	sm_100

	.elftype	@"ET_EXEC"


//--------------------- .note.nv.tkinfo           --------------------------
	.section	.note.nv.tkinfo,"",@"SHT_NOTE"
	.sectionflags	@"SHF_NOTE_NV_TKINFO"
	.tkinfo
        /*0018*/ 	.word	0x00000002
        /*0030*/ 	.string	""
        /*0030*/ 	.string	"ptxas"
        /*0030*/ 	.string	"Cuda compilation tools, release 13.0, V13.0.88"
        /*0030*/ 	.string	"Build cuda_13.0.r13.0/compiler.36424714_0"
        /*0030*/ 	.string	"-arch sm_100 -m 64 "



//--------------------- .note.nv.cuinfo           --------------------------
	.section	.note.nv.cuinfo,"",@"SHT_NOTE"
	.sectionflags	@"SHF_NOTE_NV_CUINFO"
        /*0018*/ 	.short	0x0002
        /*001a*/ 	.short	0x0064
        /*001c*/ 	.short	0x0082
	.zero		2


//--------------------- .nv.info                  --------------------------
	.section	.nv.info,"",@"SHT_CUDA_INFO"
	.align	4


	//----- nvinfo : EIATTR_REGCOUNT
	.align		4
        /*0000*/ 	.byte	0x04, 0x2f
        /*0002*/ 	.short	(.L_1 - .L_0)
	.align		4
.L_0:
        /*0004*/ 	.word	index@(_Z12reduce_naivePKfPfi)
        /*0008*/ 	.word	0x00000016


	//----- nvinfo : EIATTR_FRAME_SIZE
	.align		4
.L_1:
        /*000c*/ 	.byte	0x04, 0x11
        /*000e*/ 	.short	(.L_3 - .L_2)
	.align		4
.L_2:
        /*0010*/ 	.word	index@(_Z12reduce_naivePKfPfi)
        /*0014*/ 	.word	0x00000000


	//----- nvinfo : EIATTR_REGCOUNT
	.align		4
.L_3:
        /*0018*/ 	.byte	0x04, 0x2f
        /*001a*/ 	.short	(.L_5 - .L_4)
	.align		4
.L_4:
        /*001c*/ 	.word	index@(_Z11reduce_warpPKfPfi)
        /*0020*/ 	.word	0x00000010


	//----- nvinfo : EIATTR_FRAME_SIZE
	.align		4
.L_5:
        /*0024*/ 	.byte	0x04, 0x11
        /*0026*/ 	.short	(.L_7 - .L_6)
	.align		4
.L_6:
        /*0028*/ 	.word	index@(_Z11reduce_warpPKfPfi)
        /*002c*/ 	.word	0x00000000


	//----- nvinfo : EIATTR_MIN_STACK_SIZE
	.align		4
.L_7:
        /*0030*/ 	.byte	0x04, 0x12
        /*0032*/ 	.short	(.L_9 - .L_8)
	.align		4
.L_8:
        /*0034*/ 	.word	index@(_Z11reduce_warpPKfPfi)
        /*0038*/ 	.word	0x00000000


	//----- nvinfo : EIATTR_MIN_STACK_SIZE
	.align		4
.L_9:
        /*003c*/ 	.byte	0x04, 0x12
        /*003e*/ 	.short	(.L_11 - .L_10)
	.align		4
.L_10:
        /*0040*/ 	.word	index@(_Z12reduce_naivePKfPfi)
        /*0044*/ 	.word	0x00000000
.L_11:


//--------------------- .nv.compat                --------------------------
	.section	.nv.compat,"",@"SHT_CUDA_COMPAT_INFO"
	.align	4
        /*0000*/ 	.byte	0x02, 0x09, 0x00, 0x00, 0x02, 0x02, 0x01, 0x00, 0x02, 0x05, 0x05, 0x00, 0x03, 0x07, 0x01, 0x01
        /*0010*/ 	.byte	0x02, 0x03, 0x00, 0x00, 0x02, 0x06, 0x01, 0x00, 0x04, 0x0b, 0x08, 0x00, 0x09, 0x00, 0x00, 0x00
        /*0020*/ 	.byte	0x00, 0x00, 0x00, 0x00


//--------------------- .nv.info._Z11reduce_warpPKfPfi --------------------------
	.section	.nv.info._Z11reduce_warpPKfPfi,"",@"SHT_CUDA_INFO"
	.sectionflags	@""
	.align	4


	//----- nvinfo : EIATTR_CUDA_API_VERSION
	.align		4
        /*0000*/ 	.byte	0x04, 0x37
        /*0002*/ 	.short	(.L_13 - .L_12)
.L_12:
        /*0004*/ 	.word	0x00000082


	//----- nvinfo : EIATTR_KPARAM_INFO
	.align		4
.L_13:
        /*0008*/ 	.byte	0x04, 0x17
        /*000a*/ 	.short	(.L_15 - .L_14)
.L_14:
        /*000c*/ 	.word	0x00000000
        /*0010*/ 	.short	0x0002
        /*0012*/ 	.short	0x0010
        /*0014*/ 	.byte	0x00, 0xf0, 0x11, 0x00


	//----- nvinfo : EIATTR_KPARAM_INFO
	.align		4
.L_15:
        /*0018*/ 	.byte	0x04, 0x17
        /*001a*/ 	.short	(.L_17 - .L_16)
.L_16:
        /*001c*/ 	.word	0x00000000
        /*0020*/ 	.short	0x0001
        /*0022*/ 	.short	0x0008
        /*0024*/ 	.byte	0x00, 0xf5, 0x21, 0x00


	//----- nvinfo : EIATTR_KPARAM_INFO
	.align		4
.L_17:
        /*0028*/ 	.byte	0x04, 0x17
        /*002a*/ 	.short	(.L_19 - .L_18)
.L_18:
        /*002c*/ 	.word	0x00000000
        /*0030*/ 	.short	0x0000
        /*0032*/ 	.short	0x0000
        /*0034*/ 	.byte	0x00, 0xf5, 0x21, 0x00


	//----- nvinfo : EIATTR_SPARSE_MMA_MASK
	.align		4
.L_19:
        /*0038*/ 	.byte	0x03, 0x50
        /*003a*/ 	.short	0x0000


	//----- nvinfo : EIATTR_MAXREG_COUNT
	.align		4
        /*003c*/ 	.byte	0x03, 0x1b
        /*003e*/ 	.short	0x00ff


	//----- nvinfo : EIATTR_NUM_BARRIERS
	.align		4
        /*0040*/ 	.byte	0x02, 0x4c
        /*0042*/ 	.byte	0x01
	.zero		1


	//----- nvinfo : EIATTR_MERCURY_ISA_VERSION
	.align		4
        /*0044*/ 	.byte	0x03, 0x5f
        /*0046*/ 	.short	0x0101


	//----- nvinfo : EIATTR_COOP_GROUP_MASK_REGIDS
	.align		4
        /*0048*/ 	.byte	0x04, 0x29
        /*004a*/ 	.short	(.L_21 - .L_20)


	//   ....[0]....
.L_20:
        /*004c*/ 	.word	0xffffffff


	//   ....[1]....
        /*0050*/ 	.word	0xffffffff


	//   ....[2]....
        /*0054*/ 	.word	0xffffffff


	//   ....[3]....
        /*0058*/ 	.word	0xffffffff


	//   ....[4]....
        /*005c*/ 	.word	0xffffffff


	//   ....[5]....
        /*0060*/ 	.word	0xffffffff


	//   ....[6]....
        /*0064*/ 	.word	0xffffffff


	//   ....[7]....
        /*0068*/ 	.word	0xffffffff


	//   ....[8]....
        /*006c*/ 	.word	0xffffffff


	//   ....[9]....
        /*0070*/ 	.word	0xffffffff


	//----- nvinfo : EIATTR_COOP_GROUP_INSTR_OFFSETS
	.align		4
.L_21:
        /*0074*/ 	.byte	0x04, 0x28
        /*0076*/ 	.short	(.L_23 - .L_22)


	//   ....[0]....
.L_22:
        /*0078*/ 	.word	0x000000f0


	//   ....[1]....
        /*007c*/ 	.word	0x00000120


	//   ....[2]....
        /*0080*/ 	.word	0x00000160


	//   ....[3]....
        /*0084*/ 	.word	0x000001b0


	//   ....[4]....
        /*0088*/ 	.word	0x000001f0


	//   ....[5]....
        /*008c*/ 	.word	0x00000270


	//   ....[6]....
        /*0090*/ 	.word	0x000002a0


	//   ....[7]....
        /*0094*/ 	.word	0x000002c0


	//   ....[8]....
        /*0098*/ 	.word	0x000002e0


	//   ....[9]....
        /*009c*/ 	.word	0x00000300


	//----- nvinfo : EIATTR_VRC_CTA_INIT_COUNT
	.align		4
.L_23:
        /*00a0*/ 	.byte	0x02, 0x4a
	.zero		1
	.zero		1


	//----- nvinfo : EIATTR_EXIT_INSTR_OFFSETS
	.align		4
        /*00a4*/ 	.byte	0x04, 0x1c
        /*00a6*/ 	.short	(.L_25 - .L_24)


	//   ....[0]....
.L_24:
        /*00a8*/ 	.word	0x00000260


	//   ....[1]....
        /*00ac*/ 	.word	0x00000310


	//   ....[2]....
        /*00b0*/ 	.word	0x00000360


	//----- nvinfo : EIATTR_CBANK_PARAM_SIZE
	.align		4
.L_25:
        /*00b4*/ 	.byte	0x03, 0x19
        /*00b6*/ 	.short	0x0014


	//----- nvinfo : EIATTR_PARAM_CBANK
	.align		4
        /*00b8*/ 	.byte	0x04, 0x0a
        /*00ba*/ 	.short	(.L_27 - .L_26)
	.align		4
.L_26:
        /*00bc*/ 	.word	index@(.nv.constant0._Z11reduce_warpPKfPfi)
        /*00c0*/ 	.short	0x0380
        /*00c2*/ 	.short	0x0014


	//----- nvinfo : EIATTR_SW_WAR
	.align		4
.L_27:
        /*00c4*/ 	.byte	0x04, 0x36
        /*00c6*/ 	.short	(.L_29 - .L_28)
.L_28:
        /*00c8*/ 	.word	0x00000008
.L_29:


//--------------------- .nv.info._Z12reduce_naivePKfPfi --------------------------
	.section	.nv.info._Z12reduce_naivePKfPfi,"",@"SHT_CUDA_INFO"
	.sectionflags	@""
	.align	4


	//----- nvinfo : EIATTR_CUDA_API_VERSION
	.align		4
        /*0000*/ 	.byte	0x04, 0x37
        /*0002*/ 	.short	(.L_31 - .L_30)
.L_30:
        /*0004*/ 	.word	0x00000082


	//----- nvinfo : EIATTR_KPARAM_INFO
	.align		4
.L_31:
        /*0008*/ 	.byte	0x04, 0x17
        /*000a*/ 	.short	(.L_33 - .L_32)
.L_32:
        /*000c*/ 	.word	0x00000000
        /*0010*/ 	.short	0x0002
        /*0012*/ 	.short	0x0010
        /*0014*/ 	.byte	0x00, 0xf0, 0x11, 0x00


	//----- nvinfo : EIATTR_KPARAM_INFO
	.align		4
.L_33:
        /*0018*/ 	.byte	0x04, 0x17
        /*001a*/ 	.short	(.L_35 - .L_34)
.L_34:
        /*001c*/ 	.word	0x00000000
        /*0020*/ 	.short	0x0001
        /*0022*/ 	.short	0x0008
        /*0024*/ 	.byte	0x00, 0xf5, 0x21, 0x00


	//----- nvinfo : EIATTR_KPARAM_INFO
	.align		4
.L_35:
        /*0028*/ 	.byte	0x04, 0x17
        /*002a*/ 	.short	(.L_37 - .L_36)
.L_36:
        /*002c*/ 	.word	0x00000000
        /*0030*/ 	.short	0x0000
        /*0032*/ 	.short	0x0000
        /*0034*/ 	.byte	0x00, 0xf5, 0x21, 0x00


	//----- nvinfo : EIATTR_SPARSE_MMA_MASK
	.align		4
.L_37:
        /*0038*/ 	.byte	0x03, 0x50
        /*003a*/ 	.short	0x0000


	//----- nvinfo : EIATTR_MAXREG_COUNT
	.align		4
        /*003c*/ 	.byte	0x03, 0x1b
        /*003e*/ 	.short	0x00ff


	//----- nvinfo : EIATTR_NUM_BARRIERS
	.align		4
        /*0040*/ 	.byte	0x02, 0x4c
        /*0042*/ 	.byte	0x01
	.zero		1


	//----- nvinfo : EIATTR_MERCURY_ISA_VERSION
	.align		4
        /*0044*/ 	.byte	0x03, 0x5f
        /*0046*/ 	.short	0x0101


	//----- nvinfo : EIATTR_VRC_CTA_INIT_COUNT
	.align		4
        /*0048*/ 	.byte	0x02, 0x4a
	.zero		1
	.zero		1


	//----- nvinfo : EIATTR_EXIT_INSTR_OFFSETS
	.align		4
        /*004c*/ 	.byte	0x04, 0x1c
        /*004e*/ 	.short	(.L_39 - .L_38)


	//   ....[0]....
.L_38:
        /*0050*/ 	.word	0x00000130


	//   ....[1]....
        /*0054*/ 	.word	0x00000600


	//----- nvinfo : EIATTR_CBANK_PARAM_SIZE
	.align		4
.L_39:
        /*0058*/ 	.byte	0x03, 0x19
        /*005a*/ 	.short	0x0014


	//----- nvinfo : EIATTR_PARAM_CBANK
	.align		4
        /*005c*/ 	.byte	0x04, 0x0a
        /*005e*/ 	.short	(.L_41 - .L_40)
	.align		4
.L_40:
        /*0060*/ 	.word	index@(.nv.constant0._Z12reduce_naivePKfPfi)
        /*0064*/ 	.short	0x0380
        /*0066*/ 	.short	0x0014


	//----- nvinfo : EIATTR_SW_WAR
	.align		4
.L_41:
        /*0068*/ 	.byte	0x04, 0x36
        /*006a*/ 	.short	(.L_43 - .L_42)
.L_42:
        /*006c*/ 	.word	0x00000008
.L_43:


//--------------------- .nv.callgraph             --------------------------
	.section	.nv.callgraph,"",@"SHT_CUDA_CALLGRAPH"
	.align	4
	.sectionentsize	8
	.align		4
        /*0000*/ 	.word	0x00000000
	.align		4
        /*0004*/ 	.word	0xffffffff
	.align		4
        /*0008*/ 	.word	0x00000000
	.align		4
        /*000c*/ 	.word	0xfffffffe
	.align		4
        /*0010*/ 	.word	0x00000000
	.align		4
        /*0014*/ 	.word	0xfffffffd
	.align		4
        /*0018*/ 	.word	0x00000000
	.align		4
        /*001c*/ 	.word	0xfffffffc


//--------------------- .text._Z11reduce_warpPKfPfi --------------------------
	.section	.text._Z11reduce_warpPKfPfi,"ax",@progbits
	.align	128
        .global         _Z11reduce_warpPKfPfi
        .type           _Z11reduce_warpPKfPfi,@function
        .size           _Z11reduce_warpPKfPfi,(.L_x_8 - _Z11reduce_warpPKfPfi)
        .other          _Z11reduce_warpPKfPfi,@"STO_CUDA_ENTRY STV_DEFAULT"
_Z11reduce_warpPKfPfi:
.text._Z11reduce_warpPKfPfi:
[----:B------:R-:W-:Y:S01]  /*0000*/  LDC R1, c[0x0][0x37c] ;  /* 0x0000df00ff017b82 */ /* 0x000fe20000000800 */
[----:B------:R-:W0:Y:S01]  /*0010*/  S2R R11, SR_TID.X ;  /* 0x00000000000b7919 */ /* 0x000e220000002100 */
[----:B------:R-:W0:Y:S01]  /*0020*/  LDCU UR4, c[0x0][0x360] ;  /* 0x00006c00ff0477ac */ /* 0x000e220008000800 */
[----:B------:R-:W-:Y:S01]  /*0030*/  HFMA2 R4, -RZ, RZ, 0, 0 ;  /* 0x00000000ff047431 */ /* 0x000fe200000001ff */
[----:B------:R-:W0:Y:S01]  /*0040*/  S2R R0, SR_CTAID.X ;  /* 0x0000000000007919 */ /* 0x000e220000002500 */
[----:B------:R-:W1:Y:S01]  /*0050*/  LDCU UR5, c[0x0][0x390] ;  /* 0x00007200ff0577ac */ /* 0x000e620008000800 */
[----:B------:R-:W2:Y:S01]  /*0060*/  LDCU.64 UR6, c[0x0][0x358] ;  /* 0x00006b00ff0677ac */ /* 0x000ea20008000a00 */
[----:B0-----:R-:W-:-:S05]  /*0070*/  IMAD R5, R0, UR4, R11 ;  /* 0x0000000400057c24 */ /* 0x001fca000f8e020b */
[----:B-1----:R-:W-:-:S13]  /*0080*/  ISETP.GE.AND P0, PT, R5, UR5, PT ;  /* 0x0000000505007c0c */ /* 0x002fda000bf06270 */
[----:B------:R-:W0:Y:S02]  /*0090*/  @!P0 LDC.64 R2, c[0x0][0x380] ;  /* 0x0000e000ff028b82 */ /* 0x000e240000000a00 */
[----:B0-----:R-:W-:-:S05]  /*00a0*/  @!P0 IMAD.WIDE R2, R5, 0x4, R2 ;  /* 0x0000000405028825 */ /* 0x001fca00078e0202 */
[----:B--2---:R-:W2:Y:S01]  /*00b0*/  @!P0 LDG.E.CONSTANT R4, desc[UR6][R2.64] ;  /* 0x0000000602048981 */ /* 0x004ea2000c1e9900 */
[----:B------:R-:W-:-:S06]  /*00c0*/  USHF.R.U32.HI UR4, URZ, 0x5, UR4 ;  /* 0x00000005ff047899 */ /* 0x000fcc0008011604 */
[----:B------:R-:W-:-:S13]  /*00d0*/  ISETP.GE.U32.AND P1, PT, R11, UR4, PT ;  /* 0x000000040b007c0c */ /* 0x000fda000bf26070 */
[----:B------:R-:W0:Y:S01]  /*00e0*/  @!P1 S2R R13, SR_CgaCtaId ;  /* 0x00000000000d9919 */ /* 0x000e220000008800 */
[----:B--2---:R-:W1:Y:S02]  /*00f0*/  SHFL.DOWN PT, R5, R4, 0x10, 0x1f ;  /* 0x0a001f0004057f89 */ /* 0x004e6400000e0000 */
[----:B-1----:R-:W-:Y:S01]  /*0100*/  FADD R6, R5, R4 ;  /* 0x0000000405067221 */ /* 0x002fe20000000000 */
[----:B------:R-:W-:-:S04]  /*0110*/  @!P1 MOV R4, 0x400 ;  /* 0x0000040000049802 */ /* 0x000fc80000000f00 */
[----:B------:R-:W1:Y:S01]  /*0120*/  SHFL.DOWN PT, R5, R6, 0x8, 0x1f ;  /* 0x09001f0006057f89 */ /* 0x000e6200000e0000 */
[----:B0-----:R-:W-:Y:S01]  /*0130*/  @!P1 LEA R4, R13, R4, 0x18 ;  /* 0x000000040d049211 */ /* 0x001fe200078ec0ff */
[----:B-1----:R-:W-:Y:S01]  /*0140*/  FADD R7, R6, R5 ;  /* 0x0000000506077221 */ /* 0x002fe20000000000 */
[----:B------:R-:W-:-:S04]  /*0150*/  LOP3.LUT P0, R5, R11, 0x1f, RZ, 0xc0, !PT ;  /* 0x0000001f0b057812 */ /* 0x000fc8000780c0ff */
[----:B------:R-:W0:Y:S01]  /*0160*/  SHFL.DOWN PT, R8, R7, 0x4, 0x1f ;  /* 0x08801f0007087f89 */ /* 0x000e2200000e0000 */
[----:B------:R-:W-:-:S08]  /*0170*/  @!P1 LEA R4, R5, R4, 0x2 ;  /* 0x0000000405049211 */ /* 0x000fd000078e10ff */
[----:B------:R-:W1:Y:S01]  /*0180*/  @!P0 S2R R10, SR_CgaCtaId ;  /* 0x00000000000a8919 */ /* 0x000e620000008800 */
[----:B------:R-:W-:Y:S01]  /*0190*/  @!P0 MOV R3, 0x400 ;  /* 0x0000040000038802 */ /* 0x000fe20000000f00 */
[----:B0-----:R-:W-:-:S05]  /*01a0*/  FADD R8, R7, R8 ;  /* 0x0000000807087221 */ /* 0x001fca0000000000 */
[----:B------:R-:W0:Y:S01]  /*01b0*/  SHFL.DOWN PT, R9, R8, 0x2, 0x1f ;  /* 0x08401f0008097f89 */ /* 0x000e2200000e0000 */
[----:B-1----:R-:W-:-:S04]  /*01c0*/  @!P0 LEA R3, R10, R3, 0x18 ;  /* 0x000000030a038211 */ /* 0x002fc800078ec0ff */
[----:B------:R-:W-:Y:S01]  /*01d0*/  @!P0 LEA.HI R3, R11, R3, RZ, 0x1d ;  /* 0x000000030b038211 */ /* 0x000fe200078fe8ff */
[----:B0-----:R-:W-:-:S05]  /*01e0*/  FADD R9, R8, R9 ;  /* 0x0000000908097221 */ /* 0x001fca0000000000 */
[----:B------:R-:W0:Y:S02]  /*01f0*/  SHFL.DOWN PT, R2, R9, 0x1, 0x1f ;  /* 0x08201f0009027f89 */ /* 0x000e2400000e0000 */
[----:B0-----:R-:W-:Y:S01]  /*0200*/  FADD R6, R9, R2 ;  /* 0x0000000209067221 */ /* 0x001fe20000000000 */
[----:B------:R-:W-:-:S04]  /*0210*/  MOV R2, RZ ;  /* 0x000000ff00027202 */ /* 0x000fc80000000f00 */
[----:B------:R0:W-:Y:S01]  /*0220*/  @!P0 STS [R3], R6 ;  /* 0x0000000603008388 */ /* 0x0001e20000000800 */
[----:B------:R-:W-:Y:S01]  /*0230*/  BAR.SYNC.DEFER_BLOCKING 0x0 ;  /* 0x0000000000007b1d */ /* 0x000fe20000010000 */
[----:B------:R-:W-:-:S05]  /*0240*/  ISETP.GT.U32.AND P0, PT, R11, 0x1f, PT ;  /* 0x0000001f0b00780c */ /* 0x000fca0003f04070 */
[----:B------:R0:W1:Y:S08]  /*0250*/  @!P1 LDS R2, [R4] ;  /* 0x0000000004029984 */ /* 0x0000700000000800 */
[----:B0-----:R-:W-:Y:S05]  /*0260*/  @P0 EXIT ;  /* 0x000000000000094d */ /* 0x001fea0003800000 */
[----:B-1----:R-:W0:Y:S01]  /*0270*/  SHFL.DOWN PT, R3, R2, 0x10, 0x1f ;  /* 0x0a001f0002037f89 */ /* 0x002e2200000e0000 */
[----:B------:R-:W-:Y:S01]  /*0280*/  ISETP.NE.AND P0, PT, R5, RZ, PT ;  /* 0x000000ff0500720c */ /* 0x000fe20003f05270 */
[----:B0-----:R-:W-:-:S05]  /*0290*/  FADD R3, R3, R2 ;  /* 0x0000000203037221 */ /* 0x001fca0000000000 */
[----:B------:R-:W0:Y:S02]  /*02a0*/  SHFL.DOWN PT, R4, R3, 0x8, 0x1f ;  /* 0x09001f0003047f89 */ /* 0x000e2400000e0000 */
[----:B0-----:R-:W-:-:S05]  /*02b0*/  FADD R4, R3, R4 ;  /* 0x0000000403047221 */ /* 0x001fca0000000000 */
[----:B------:R-:W0:Y:S02]  /*02c0*/  SHFL.DOWN PT, R7, R4, 0x4, 0x1f ;  /* 0x08801f0004077f89 */ /* 0x000e2400000e0000 */
[----:B0-----:R-:W-:-:S05]  /*02d0*/  FADD R7, R4, R7 ;  /* 0x0000000704077221 */ /* 0x001fca0000000000 */
[----:B------:R-:W0:Y:S02]  /*02e0*/  SHFL.DOWN PT, R6, R7, 0x2, 0x1f ;  /* 0x08401f0007067f89 */ /* 0x000e2400000e0000 */
[----:B0-----:R-:W-:-:S05]  /*02f0*/  FADD R6, R7, R6 ;  /* 0x0000000607067221 */ /* 0x001fca0000000000 */
[----:B------:R0:W1:Y:S01]  /*0300*/  SHFL.DOWN PT, R5, R6, 0x1, 0x1f ;  /* 0x08201f0006057f89 */ /* 0x00006200000e0000 */
[----:B------:R-:W-:Y:S05]  /*0310*/  @P0 EXIT ;  /* 0x000000000000094d */ /* 0x000fea0003800000 */
[----:B------:R-:W2:Y:S01]  /*0320*/  LDC.64 R2, c[0x0][0x388] ;  /* 0x0000e200ff027b82 */ /* 0x000ea20000000a00 */
[----:B-1----:R-:W-:Y:S01]  /*0330*/  FADD R5, R6, R5 ;  /* 0x0000000506057221 */ /* 0x002fe20000000000 */
[----:B--2---:R-:W-:-:S05]  /*0340*/  IMAD.WIDE.U32 R2, R0, 0x4, R2 ;  /* 0x0000000400027825 */ /* 0x004fca00078e0002 */
[----:B------:R-:W-:Y:S01]  /*0350*/  STG.E desc[UR6][R2.64], R5 ;  /* 0x0000000502007986 */ /* 0x000fe2000c101906 */
[----:B------:R-:W-:Y:S05]  /*0360*/  EXIT ;  /* 0x000000000000794d */ /* 0x000fea0003800000 */
.L_x_0:
[----:B------:R-:W-:-:S00]  /*0370*/  BRA `(.L_x_0) ;  /* 0xfffffffc00fc7947 */ /* 0x000fc0000383ffff */
[----:B------:R-:W-:-:S00]  /*0380*/  NOP ;  /* 0x0000000000007918 */ /* 0x000fc00000000000 */
[----:B------:R-:W-:-:S00]  /*0390*/  NOP ;  /* 0x0000000000007918 */ /* 0x000fc00000000000 */
[----:B------:R-:W-:-:S00]  /*03a0*/  NOP ;  /* 0x0000000000007918 */ /* 0x000fc00000000000 */
[----:B------:R-:W-:-:S00]  /*03b0*/  NOP ;  /* 0x0000000000007918 */ /* 0x000fc00000000000 */
[----:B------:R-:W-:-:S00]  /*03c0*/  NOP ;  /* 0x0000000000007918 */ /* 0x000fc00000000000 */
[----:B------:R-:W-:-:S00]  /*03d0*/  NOP ;  /* 0x0000000000007918 */ /* 0x000fc00000000000 */
[----:B------:R-:W-:-:S00]  /*03e0*/  NOP ;  /* 0x0000000000007918 */ /* 0x000fc00000000000 */
[----:B------:R-:W-:-:S00]  /*03f0*/  NOP ;  /* 0x0000000000007918 */ /* 0x000fc00000000000 */
.L_x_8:


//--------------------- .text._Z12reduce_naivePKfPfi --------------------------
	.section	.text._Z12reduce_naivePKfPfi,"ax",@progbits
	.align	128
        .global         _Z12reduce_naivePKfPfi
        .type           _Z12reduce_naivePKfPfi,@function
        .size           _Z12reduce_naivePKfPfi,(.L_x_9 - _Z12reduce_naivePKfPfi)
        .other          _Z12reduce_naivePKfPfi,@"STO_CUDA_ENTRY STV_DEFAULT"
_Z12reduce_naivePKfPfi:
.text._Z12reduce_naivePKfPfi:
        /* <DEDUP_REMOVED lines=12> */
[----:B------:R-:W0:Y:S01]  /*00c0*/  S2UR UR5, SR_CgaCtaId ;  /* 0x00000000000579c3 */ /* 0x000e220000008800 */
[----:B------:R-:W-:Y:S01]  /*00d0*/  UMOV UR4, 0x400 ;  /* 0x0000040000047882 */ /* 0x000fe20000000000 */
[----:B------:R-:W-:Y:S01]  /*00e0*/  ISETP.NE.AND P0, PT, R7, RZ, PT ;  /* 0x000000ff0700720c */ /* 0x000fe20003f05270 */
[----:B0-----:R-:W-:-:S06]  /*00f0*/  ULEA UR5, UR5, UR4, 0x18 ;  /* 0x0000000405057291 */ /* 0x001fcc000f8ec0ff */
[----:B------:R-:W-:-:S05]  /*0100*/  LEA R5, R7, UR5, 0x2 ;  /* 0x0000000507057c11 */ /* 0x000fca000f8e10ff */
[----:B--2---:R0:W-:Y:S01]  /*0110*/  STS [R5], R4 ;  /* 0x0000000405007388 */ /* 0x0041e20000000800 */
[----:B------:R-:W-:Y:S06]  /*0120*/  BAR.SYNC.DEFER_BLOCKING 0x0 ;  /* 0x0000000000007b1d */ /* 0x000fec0000010000 */
[----:B------:R-:W-:Y:S05]  /*0130*/  @P0 EXIT ;  /* 0x000000000000094d */ /* 0x000fea0003800000 */
[----:B------:R-:W-:Y:S01]  /*0140*/  UISETP.GE.U32.AND UP0, UPT, UR9, 0x10, UPT ;  /* 0x000000100900788c */ /* 0x000fe2000bf06070 */
[----:B------:R-:W-:Y:S01]  /*0150*/  MOV R19, RZ ;  /* 0x000000ff00137202 */ /* 0x000fe20000000f00 */
[----:B------:R-:W-:Y:S01]  /*0160*/  ULOP3.LUT UR7, UR9, 0xf, URZ, 0xc0, !UPT ;  /* 0x0000000f09077892 */ /* 0x000fe2000f8ec0ff */
[----:B------:R-:W-:-:S06]  /*0170*/  UMOV UR4, URZ ;  /* 0x000000ff00047c82 */ /* 0x000fcc0008000000 */
[----:B------:R-:W-:Y:S05]  /*0180*/  BRA.U !UP0, `(.L_x_1) ;  /* 0x0000000108747547 */ /* 0x000fea000b800000 */
[----:B------:R-:W-:Y:S01]  /*0190*/  ULOP3.LUT UR6, UR9, 0xfffffff0, URZ, 0xc0, !UPT ;  /* 0xfffffff009067892 */ /* 0x000fe2000f8ec0ff */
[----:B------:R-:W-:Y:S01]  /*01a0*/  MOV R19, RZ ;  /* 0x000000ff00137202 */ /* 0x000fe20000000f00 */
[----:B------:R-:W-:Y:S02]  /*01b0*/  ULOP3.LUT UR4, UR9, 0x7f0, URZ, 0xc0, !UPT ;  /* 0x000007f009047892 */ /* 0x000fe4000f8ec0ff */
[----:B------:R-:W-:Y:S02]  /*01c0*/  UIADD3 UR8, UPT, UPT, UR5, 0x20, URZ ;  /* 0x0000002005087890 */ /* 0x000fe4000fffe0ff */
[----:B------:R-:W-:-:S12]  /*01d0*/  UIADD3 UR6, UPT, UPT, -UR6, URZ, URZ ;  /* 0x000000ff06067290 */ /* 0x000fd8000fffe1ff */
.L_x_2:
[----:B------:R-:W1:Y:S01]  /*01e0*/  LDS.128 R12, [UR8+-0x20] ;  /* 0xffffe008ff0c7984 */ /* 0x000e620008000c00 */
[----:B------:R-:W-:-:S03]  /*01f0*/  UIADD3 UR6, UPT, UPT, UR6, 0x10, URZ ;  /* 0x0000001006067890 */ /* 0x000fc6000fffe0ff */
[----:B------:R-:W2:Y:S01]  /*0200*/  LDS.128 R8, [UR8+-0x10] ;  /* 0xfffff008ff087984 */ /* 0x000ea20008000c00 */
[----:B------:R-:W-:-:S03]  /*0210*/  UISETP.NE.AND UP0, UPT, UR6, URZ, UPT ;  /* 0x000000ff0600728c */ /* 0x000fc6000bf05270 */
[----:B0-----:R-:W0:Y:S01]  /*0220*/  LDS.128 R4, [UR8] ;  /* 0x00000008ff047984 */ /* 0x001e220008000c00 */
[----:B-1----:R-:W-:-:S03]  /*0230*/  FADD R12, R12, R19 ;  /* 0x000000130c0c7221 */ /* 0x002fc60000000000 */
[----:B------:R-:W1:Y:S01]  /*0240*/  LDS.128 R16, [UR8+0x10] ;  /* 0x00001008ff107984 */ /* 0x000e620008000c00 */
[----:B------:R-:W-:Y:S01]  /*0250*/  UIADD3 UR8, UPT, UPT, UR8, 0x40, URZ ;  /* 0x0000004008087890 */ /* 0x000fe2000fffe0ff */
[----:B------:R-:W-:-:S04]  /*0260*/  FADD R13, R13, R12 ;  /* 0x0000000c0d0d7221 */ /* 0x000fc80000000000 */
[----:B------:R-:W-:-:S04]  /*0270*/  FADD R14, R14, R13 ;  /* 0x0000000d0e0e7221 */ /* 0x000fc80000000000 */
[----:B------:R-:W-:-:S04]  /*0280*/  FADD R15, R15, R14 ;  /* 0x0000000e0f0f7221 */ /* 0x000fc80000000000 */
[----:B--2---:R-:W-:-:S04]  /*0290*/  FADD R8, R15, R8 ;  /* 0x000000080f087221 */ /* 0x004fc80000000000 */
[----:B------:R-:W-:-:S04]  /*02a0*/  FADD R9, R9, R8 ;  /* 0x0000000809097221 */ /* 0x000fc80000000000 */
[----:B------:R-:W-:-:S04]  /*02b0*/  FADD R10, R10, R9 ;  /* 0x000000090a0a7221 */ /* 0x000fc80000000000 */
[----:B------:R-:W-:-:S04]  /*02c0*/  FADD R11, R11, R10 ;  /* 0x0000000a0b0b7221 */ /* 0x000fc80000000000 */
[----:B0-----:R-:W-:-:S04]  /*02d0*/  FADD R4, R11, R4 ;  /* 0x000000040b047221 */ /* 0x001fc80000000000 */
[----:B------:R-:W-:-:S04]  /*02e0*/  FADD R5, R5, R4 ;  /* 0x0000000405057221 */ /* 0x000fc80000000000 */
[----:B------:R-:W-:-:S04]  /*02f0*/  FADD R6, R6, R5 ;  /* 0x0000000506067221 */ /* 0x000fc80000000000 */
[----:B------:R-:W-:-:S04]  /*0300*/  FADD R7, R7, R6 ;  /* 0x0000000607077221 */ /* 0x000fc80000000000 */
[----:B-1----:R-:W-:-:S04]  /*0310*/  FADD R16, R7, R16 ;  /* 0x0000001007107221 */ /* 0x002fc80000000000 */
[----:B------:R-:W-:-:S04]  /*0320*/  FADD R17, R17, R16 ;  /* 0x0000001011117221 */ /* 0x000fc80000000000 */
[----:B------:R-:W-:-:S04]  /*0330*/  FADD R18, R18, R17 ;  /* 0x0000001112127221 */ /* 0x000fc80000000000 */
[----:B------:R-:W-:Y:S01]  /*0340*/  FADD R19, R19, R18 ;  /* 0x0000001213137221 */ /* 0x000fe20000000000 */
[----:B------:R-:W-:Y:S06]  /*0350*/  BRA.U UP0, `(.L_x_2) ;  /* 0xfffffffd00a07547 */ /* 0x000fec000b83ffff */
.L_x_1:
[----:B------:R-:W-:-:S09]  /*0360*/  UISETP.NE.AND UP0, UPT, UR7, URZ, UPT ;  /* 0x000000ff0700728c */ /* 0x000fd2000bf05270 */
[----:B------:R-:W-:Y:S05]  /*0370*/  BRA.U !UP0, `(.L_x_3) ;  /* 0x0000000108947547 */ /* 0x000fea000b800000 */
[----:B------:R-:W-:Y:S02]  /*0380*/  UISETP.GE.U32.AND UP0, UPT, UR7, 0x8, UPT ;  /* 0x000000080700788c */ /* 0x000fe4000bf06070 */
[----:B------:R-:W-:-:S04]  /*0390*/  ULOP3.LUT UR8, UR9, 0x7, URZ, 0xc0, !UPT ;  /* 0x0000000709087892 */ /* 0x000fc8000f8ec0ff */
[----:B------:R-:W-:-:S03]  /*03a0*/  UISETP.NE.AND UP1, UPT, UR8, URZ, UPT ;  /* 0x000000ff0800728c */ /* 0x000fc6000bf25270 */
[----:B------:R-:W-:Y:S08]  /*03b0*/  BRA.U !UP0, `(.L_x_4) ;  /* 0x0000000108307547 */ /* 0x000ff0000b800000 */
[----:B------:R-:W-:Y:S02]  /*03c0*/  ULEA UR6, UR4, UR5, 0x2 ;  /* 0x0000000504067291 */ /* 0x000fe4000f8e10ff */
[----:B------:R-:W-:-:S07]  /*03d0*/  UIADD3 UR4, UPT, UPT, UR4, 0x8, URZ ;  /* 0x0000000804047890 */ /* 0x000fce000fffe0ff */
[----:B------:R-:W1:Y:S04]  /*03e0*/  LDS.128 R8, [UR6] ;  /* 0x00000006ff087984 */ /* 0x000e680008000c00 */
[----:B0-----:R-:W0:Y:S01]  /*03f0*/  LDS.128 R4, [UR6+0x10] ;  /* 0x00001006ff047984 */ /* 0x001e220008000c00 */
[----:B-1----:R-:W-:-:S04]  /*0400*/  FADD R8, R19, R8 ;  /* 0x0000000813087221 */ /* 0x002fc80000000000 */
[----:B------:R-:W-:-:S04]  /*0410*/  FADD R9, R8, R9 ;  /* 0x0000000908097221 */ /* 0x000fc80000000000 */
[----:B------:R-:W-:-:S04]  /*0420*/  FADD R10, R9, R10 ;  /* 0x0000000a090a7221 */ /* 0x000fc80000000000 */
[----:B------:R-:W-:-:S04]  /*0430*/  FADD R11, R10, R11 ;  /* 0x0000000b0a0b7221 */ /* 0x000fc80000000000 */
[----:B0-----:R-:W-:-:S04]  /*0440*/  FADD R4, R11, R4 ;  /* 0x000000040b047221 */ /* 0x001fc80000000000 */
[----:B------:R-:W-:-:S04]  /*0450*/  FADD R5, R4, R5 ;  /* 0x0000000504057221 */ /* 0x000fc80000000000 */
[----:B------:R-:W-:-:S04]  /*0460*/  FADD R6, R5, R6 ;  /* 0x0000000605067221 */ /* 0x000fc80000000000 */
[----:B------:R-:W-:-:S07]  /*0470*/  FADD R19, R6, R7 ;  /* 0x0000000706137221 */ /* 0x000fce0000000000 */
.L_x_4:
[----:B------:R-:W-:Y:S05]  /*0480*/  BRA.U !UP1, `(.L_x_3) ;  /* 0x0000000109507547 */ /* 0x000fea000b800000 */
[----:B------:R-:W-:Y:S02]  /*0490*/  UISETP.GE.U32.AND UP0, UPT, UR8, 0x4, UPT ;  /* 0x000000040800788c */ /* 0x000fe4000bf06070 */
[----:B------:R-:W-:-:S04]  /*04a0*/  ULOP3.LUT UR6, UR9, 0x3, URZ, 0xc0, !UPT ;  /* 0x0000000309067892 */ /* 0x000fc8000f8ec0ff */
[----:B------:R-:W-:-:S03]  /*04b0*/  UISETP.NE.AND UP1, UPT, UR6, URZ, UPT ;  /* 0x000000ff0600728c */ /* 0x000fc6000bf25270 */
[----:B------:R-:W-:Y:S08]  /*04c0*/  BRA.U !UP0, `(.L_x_5) ;  /* 0x00000001081c7547 */ /* 0x000ff0000b800000 */
[----:B------:R-:W-:Y:S02]  /*04d0*/  ULEA UR7, UR4, UR5, 0x2 ;  /* 0x0000000504077291 */ /* 0x000fe4000f8e10ff */
[----:B------:R-:W-:-:S07]  /*04e0*/  UIADD3 UR4, UPT, UPT, UR4, 0x4, URZ ;  /* 0x0000000404047890 */ /* 0x000fce000fffe0ff */
[----:B0-----:R-:W0:Y:S02]  /*04f0*/  LDS.128 R4, [UR7] ;  /* 0x00000007ff047984 */ /* 0x001e240008000c00 */
[----:B0-----:R-:W-:-:S04]  /*0500*/  FADD R4, R19, R4 ;  /* 0x0000000413047221 */ /* 0x001fc80000000000 */
[----:B------:R-:W-:-:S04]  /*0510*/  FADD R5, R4, R5 ;  /* 0x0000000504057221 */ /* 0x000fc80000000000 */
[----:B------:R-:W-:-:S04]  /*0520*/  FADD R6, R5, R6 ;  /* 0x0000000605067221 */ /* 0x000fc80000000000 */
[----:B------:R-:W-:-:S07]  /*0530*/  FADD R19, R6, R7 ;  /* 0x0000000706137221 */ /* 0x000fce0000000000 */
.L_x_5:
[----:B------:R-:W-:Y:S05]  /*0540*/  BRA.U !UP1, `(.L_x_3) ;  /* 0x0000000109207547 */ /* 0x000fea000b800000 */
[----:B------:R-:W-:Y:S02]  /*0550*/  ULEA UR4, UR4, UR5, 0x2 ;  /* 0x0000000504047291 */ /* 0x000fe4000f8e10ff */
[----:B------:R-:W-:-:S12]  /*0560*/  UIADD3 UR6, UPT, UPT, -UR6, URZ, URZ ;  /* 0x000000ff06067290 */ /* 0x000fd8000fffe1ff */
.L_x_6:
[----:B------:R-:W1:Y:S01]  /*0570*/  LDS R2, [UR4] ;  /* 0x00000004ff027984 */ /* 0x000e620008000800 */
[----:B------:R-:W-:Y:S02]  /*0580*/  UIADD3 UR6, UPT, UPT, UR6, 0x1, URZ ;  /* 0x0000000106067890 */ /* 0x000fe4000fffe0ff */
[----:B------:R-:W-:Y:S02]  /*0590*/  UIADD3 UR4, UPT, UPT, UR4, 0x4, URZ ;  /* 0x0000000404047890 */ /* 0x000fe4000fffe0ff */
[----:B------:R-:W-:Y:S01]  /*05a0*/  UISETP.NE.AND UP0, UPT, UR6, URZ, UPT ;  /* 0x000000ff0600728c */ /* 0x000fe2000bf05270 */
[----:B-1----:R-:W-:-:S08]  /*05b0*/  FADD R19, R2, R19 ;  /* 0x0000001302137221 */ /* 0x002fd00000000000 */
[----:B------:R-:W-:Y:S05]  /*05c0*/  BRA.U UP0, `(.L_x_6) ;  /* 0xfffffffd00e87547 */ /* 0x000fea000b83ffff */
.L_x_3:
[----:B------:R-:W1:Y:S02]  /*05d0*/  LDC.64 R2, c[0x0][0x388] ;  /* 0x0000e200ff027b82 */ /* 0x000e640000000a00 */
[----:B-1----:R-:W-:-:S05]  /*05e0*/  IMAD.WIDE.U32 R2, R0, 0x4, R2 ;  /* 0x0000000400027825 */ /* 0x002fca00078e0002 */
[----:B------:R-:W-:Y:S01]  /*05f0*/  STG.E desc[UR10][R2.64], R19 ;  /* 0x0000001302007986 */ /* 0x000fe2000c10190a */
[----:B------:R-:W-:Y:S05]  /*0600*/  EXIT ;  /* 0x000000000000794d */ /* 0x000fea0003800000 */
.L_x_7:
        /* <DEDUP_REMOVED lines=15> */
.L_x_9:


//--------------------- .nv.shared._Z11reduce_warpPKfPfi --------------------------
	.section	.nv.shared._Z11reduce_warpPKfPfi,"aw",@nobits
	.sectionflags	@""
	.align	16
	.zero		1024


//--------------------- .nv.shared.reserved.0     --------------------------
	.section	.nv.shared.reserved.0,"aw",@nobits
	.weak		__nv_reservedSMEM_offset_0_alias
	.size		__nv_reservedSMEM_offset_0_alias, 0, 64
	.other		__nv_reservedSMEM_offset_0_alias,@"STO_CUDA_RESERVED_SHARED STV_DEFAULT"
__nv_reservedSMEM_offset_0_alias:
	.zero		0
	.zero		64


//--------------------- .nv.shared._Z12reduce_naivePKfPfi --------------------------
	.section	.nv.shared._Z12reduce_naivePKfPfi,"aw",@nobits
	.sectionflags	@""
	.align	16
	.zero		1024


//--------------------- .nv.constant0._Z11reduce_warpPKfPfi --------------------------
	.section	.nv.constant0._Z11reduce_warpPKfPfi,"a",@progbits
	.sectionflags	@""
	.align	4
.nv.constant0._Z11reduce_warpPKfPfi:
	.zero		916


//--------------------- .nv.constant0._Z12reduce_naivePKfPfi --------------------------
	.section	.nv.constant0._Z12reduce_naivePKfPfi,"a",@progbits
	.sectionflags	@""
	.align	4
.nv.constant0._Z12reduce_naivePKfPfi:
	.zero		916


//--------------------- SYMBOLS --------------------------

	.type		.nv.reservedSmem.offset0,@object
	.size		.nv.reservedSmem.offset0,0x4
	.type		.nv.reservedSmem.cap,@object
	.size		.nv.reservedSmem.cap,0x4
